	.headerflags	@"EF_CUDA_TEXMODE_UNIFIED EF_CUDA_64BIT_ADDRESS EF_CUDA_ACCELERATORS EF_CUDA_SM90 EF_CUDA_VIRTUAL_SM(EF_CUDA_SM90)"
	.elftype	@"ET_EXEC"


//--------------------- .nv.info                  --------------------------
	.section	.nv.info,"",@"SHT_CUDA_INFO"
	.align	4


	//----- nvinfo : EIATTR_REGCOUNT
	.align		4
        /*0000*/ 	.byte	0x04, 0x2f
        /*0002*/ 	.short	(.L_3 - .L_2)
	.align		4
.L_2:
        /*0004*/ 	.word	index@(triton_poi_fused__native_batch_norm_legit_no_training__prelu_kernel_5)
        /*0008*/ 	.word	0x00000020


	//----- nvinfo : EIATTR_MIN_STACK_SIZE
	.align		4
.L_3:
        /*000c*/ 	.byte	0x04, 0x12
        /*000e*/ 	.short	(.L_5 - .L_4)
	.align		4
.L_4:
        /*0010*/ 	.word	index@(triton_poi_fused__native_batch_norm_legit_no_training__prelu_kernel_5)
        /*0014*/ 	.word	0x00000000


	//----- nvinfo : EIATTR_FRAME_SIZE
	.align		4
.L_5:
        /*0018*/ 	.byte	0x04, 0x11
        /*001a*/ 	.short	(.L_7 - .L_6)
	.align		4
.L_6:
        /*001c*/ 	.word	index@(triton_poi_fused__native_batch_norm_legit_no_training__prelu_kernel_5)
        /*0020*/ 	.word	0x00000000


	//----- nvinfo : EIATTR_MIN_STACK_SIZE
	.align		4
.L_7:
        /*0024*/ 	.byte	0x04, 0x12
        /*0026*/ 	.short	(.L_9 - .L_8)
	.align		4
.L_8:
        /*0028*/ 	.word	index@(triton_poi_fused__native_batch_norm_legit_no_training__prelu_kernel_5)
        /*002c*/ 	.word	0x00000000
.L_9:


//--------------------- .nv.info.triton_poi_fused__native_batch_norm_legit_no_training__prelu_kernel_5 --------------------------
	.section	.nv.info.triton_poi_fused__native_batch_norm_legit_no_training__prelu_kernel_5,"",@"SHT_CUDA_INFO"
	.sectionflags	@""
	.align	4


	//----- nvinfo : EIATTR_CUDA_API_VERSION
	.align		4
        /*0000*/ 	.byte	0x04, 0x37
        /*0002*/ 	.short	(.L_11 - .L_10)
.L_10:
        /*0004*/ 	.word	0x0000007c


	//----- nvinfo : EIATTR_KPARAM_INFO
	.align		4
.L_11:
        /*0008*/ 	.byte	0x04, 0x17
        /*000a*/ 	.short	(.L_13 - .L_12)
.L_12:
        /*000c*/ 	.word	0x00000000
        /*0010*/ 	.short	0x0008
        /*0012*/ 	.short	0x003c
        /*0014*/ 	.byte	0x00, 0xf0, 0x11, 0x00


	//----- nvinfo : EIATTR_KPARAM_INFO
	.align		4
.L_13:
        /*0018*/ 	.byte	0x04, 0x17
        /*001a*/ 	.short	(.L_15 - .L_14)
.L_14:
        /*001c*/ 	.word	0x00000000
        /*0020*/ 	.short	0x0007
        /*0022*/ 	.short	0x0038
        /*0024*/ 	.byte	0x00, 0xf0, 0x11, 0x00


	//----- nvinfo : EIATTR_KPARAM_INFO
	.align		4
.L_15:
        /*0028*/ 	.byte	0x04, 0x17
        /*002a*/ 	.short	(.L_17 - .L_16)
.L_16:
        /*002c*/ 	.word	0x00000000
        /*0030*/ 	.short	0x0006
        /*0032*/ 	.short	0x0030
        /*0034*/ 	.byte	0x00, 0xf4, 0x21, 0x00


	//----- nvinfo : EIATTR_KPARAM_INFO
	.align		4
.L_17:
        /*0038*/ 	.byte	0x04, 0x17
        /*003a*/ 	.short	(.L_19 - .L_18)
.L_18:
        /*003c*/ 	.word	0x00000000
        /*0040*/ 	.short	0x0005
        /*0042*/ 	.short	0x0028
        /*0044*/ 	.byte	0x00, 0xf4, 0x21, 0x00


	//----- nvinfo : EIATTR_KPARAM_INFO
	.align		4
.L_19:
        /*0048*/ 	.byte	0x04, 0x17
        /*004a*/ 	.short	(.L_21 - .L_20)
.L_20:
        /*004c*/ 	.word	0x00000000
        /*0050*/ 	.short	0x0004
        /*0052*/ 	.short	0x0020
        /*0054*/ 	.byte	0x00, 0xf4, 0x21, 0x00


	//----- nvinfo : EIATTR_KPARAM_INFO
	.align		4
.L_21:
        /*0058*/ 	.byte	0x04, 0x17
        /*005a*/ 	.short	(.L_23 - .L_22)
.L_22:
        /*005c*/ 	.word	0x00000000
        /*0060*/ 	.short	0x0003
        /*0062*/ 	.short	0x0018
        /*0064*/ 	.byte	0x00, 0xf4, 0x21, 0x00


	//----- nvinfo : EIATTR_KPARAM_INFO
	.align		4
.L_23:
        /*0068*/ 	.byte	0x04, 0x17
        /*006a*/ 	.short	(.L_25 - .L_24)
.L_24:
        /*006c*/ 	.word	0x00000000
        /*0070*/ 	.short	0x0002
        /*0072*/ 	.short	0x0010
        /*0074*/ 	.byte	0x00, 0xf4, 0x21, 0x00


	//----- nvinfo : EIATTR_KPARAM_INFO
	.align		4
.L_25:
        /*0078*/ 	.byte	0x04, 0x17
        /*007a*/ 	.short	(.L_27 - .L_26)
.L_26:
        /*007c*/ 	.word	0x00000000
        /*0080*/ 	.short	0x0001
        /*0082*/ 	.short	0x0008
        /*0084*/ 	.byte	0x00, 0xf4, 0x21, 0x00


	//----- nvinfo : EIATTR_KPARAM_INFO
	.align		4
.L_27:
        /*0088*/ 	.byte	0x04, 0x17
        /*008a*/ 	.short	(.L_29 - .L_28)
.L_28:
        /*008c*/ 	.word	0x00000000
        /*0090*/ 	.short	0x0000
        /*0092*/ 	.short	0x0000
        /*0094*/ 	.byte	0x00, 0xf4, 0x21, 0x00


	//----- nvinfo : EIATTR_SPARSE_MMA_MASK
	.align		4
.L_29:
        /*0098*/ 	.byte	0x03, 0x50
        /*009a*/ 	.short	0x0000


	//----- nvinfo : EIATTR_MAXREG_COUNT
	.align		4
        /*009c*/ 	.byte	0x03, 0x1b
        /*009e*/ 	.short	0x00ff


	//----- nvinfo : EIATTR_EXIT_INSTR_OFFSETS
	.align		4
        /*00a0*/ 	.byte	0x04, 0x1c
        /*00a2*/ 	.short	(.L_31 - .L_30)


	//   ....[0]....
.L_30:
        /*00a4*/ 	.word	0x00000c10


	//   ....[1]....
        /*00a8*/ 	.word	0x00000c60


	//----- nvinfo : EIATTR_REQNTID
	.align		4
.L_31:
        /*00ac*/ 	.byte	0x04, 0x10
        /*00ae*/ 	.short	(.L_33 - .L_32)
.L_32:
        /*00b0*/ 	.word	0x00000080
        /*00b4*/ 	.word	0x00000001
        /*00b8*/ 	.word	0x00000001


	//----- nvinfo : EIATTR_CBANK_PARAM_SIZE
	.align		4
.L_33:
        /*00bc*/ 	.byte	0x03, 0x19
        /*00be*/ 	.short	0x0040


	//----- nvinfo : EIATTR_PARAM_CBANK
	.align		4
        /*00c0*/ 	.byte	0x04, 0x0a
        /*00c2*/ 	.short	(.L_35 - .L_34)
	.align		4
.L_34:
        /*00c4*/ 	.word	index@(.nv.constant0.triton_poi_fused__native_batch_norm_legit_no_training__prelu_kernel_5)
        /*00c8*/ 	.short	0x0210
        /*00ca*/ 	.short	0x0040


	//----- nvinfo : EIATTR_SW_WAR
	.align		4
.L_35:
        /*00cc*/ 	.byte	0x04, 0x36
        /*00ce*/ 	.short	(.L_37 - .L_36)
.L_36:
        /*00d0*/ 	.word	0x00000008
.L_37:


//--------------------- .nv.callgraph             --------------------------
	.section	.nv.callgraph,"",@"SHT_CUDA_CALLGRAPH"
	.align	4
	.sectionentsize	8
	.align		4
        /*0000*/ 	.word	0x00000000
	.align		4
        /*0004*/ 	.word	0xffffffff
	.align		4
        /*0008*/ 	.word	0x00000000
	.align		4
        /*000c*/ 	.word	0xfffffffe
	.align		4
        /*0010*/ 	.word	0x00000000
	.align		4
        /*0014*/ 	.word	0xfffffffd
	.align		4
        /*0018*/ 	.word	0x00000000
	.align		4
        /*001c*/ 	.word	0xfffffffc


//--------------------- .nv.constant4             --------------------------
	.section	.nv.constant4,"a",@progbits
	.align	8
	.align		8
.nv.constant4:
        /*0000*/ 	.dword	_$_str
	.align		8
        /*0008*/ 	.dword	_$_str_$_2


//--------------------- .text.triton_poi_fused__native_batch_norm_legit_no_training__prelu_kernel_5 --------------------------
	.section	.text.triton_poi_fused__native_batch_norm_legit_no_training__prelu_kernel_5,"ax",@progbits
	.sectionflags	@"SHF_BARRIERS=1"
	.align	128
        .global         triton_poi_fused__native_batch_norm_legit_no_training__prelu_kernel_5
        .type           triton_poi_fused__native_batch_norm_legit_no_training__prelu_kernel_5,@function
        .size           triton_poi_fused__native_batch_norm_legit_no_training__prelu_kernel_5,(.L_x_1 - triton_poi_fused__native_batch_norm_legit_no_training__prelu_kernel_5)
        .other          triton_poi_fused__native_batch_norm_legit_no_training__prelu_kernel_5,@"STO_CUDA_ENTRY STV_DEFAULT"
triton_poi_fused__native_batch_norm_legit_no_training__prelu_kernel_5:
.text.triton_poi_fused__native_batch_norm_legit_no_training__prelu_kernel_5:
[----:B------:R-:W0:Y:S02]  /*0000*/  LDC R1, c[0x0][0x28] ;  /* 0x00000a00ff017b82 */ /* 0x000e240000000800 */
[----:B------:R-:W1:Y:S01]  /*0010*/  S2R R0, SR_CTAID.X ;  /* 0x0000000000007919 */ /* 0x000e620000002500 */
[----:B------:R-:W2:Y:S01]  /*0020*/  LDC.64 R10, c[0x0][0x220] ;  /* 0x00008800ff0a7b82 */ /* 0x000ea20000000a00 */
[----:B------:R-:W-:Y:S02]  /*0030*/  CS2R R4, SRZ ;  /* 0x0000000000047805 */ /* 0x000fe4000001ff00 */
[----:B------:R-:W-:Y:S01]  /*0040*/  CS2R R6, SRZ ;  /* 0x0000000000067805 */ /* 0x000fe2000001ff00 */
[----:B------:R-:W3:Y:S01]  /*0050*/  S2R R2, SR_TID.X ;  /* 0x0000000000027919 */ /* 0x000ee20000002100 */
[----:B------:R-:W-:-:S03]  /*0060*/  ULDC.64 UR6, c[0x0][0x208] ;  /* 0x0000820000067ab9 */ /* 0x000fc60000000a00 */
[----:B------:R-:W4:Y:S08]  /*0070*/  LDC.64 R24, c[0x0][0x210] ;  /* 0x00008400ff187b82 */ /* 0x000f300000000a00 */
[----:B------:R-:W5:Y:S01]  /*0080*/  LDC.64 R22, c[0x0][0x218] ;  /* 0x00008600ff167b82 */ /* 0x000f620000000a00 */
[----:B-1----:R-:W-:Y:S02]  /*0090*/  IMAD.SHL.U32 R0, R0, 0x20, RZ ;  /* 0x0000002000007824 */ /* 0x002fe400078e00ff */
[----:B---3--:R-:W-:-:S05]  /*00a0*/  IMAD.SHL.U32 R3, R2, 0x4, RZ ;  /* 0x0000000402037824 */ /* 0x008fca00078e00ff */
[----:B------:R-:W-:Y:S02]  /*00b0*/  LOP3.LUT R20, R0, 0x1c, R3, 0xf8, !PT ;  /* 0x0000001c00147812 */ /* 0x000fe400078ef803 */
[----:B------:R-:W1:Y:S02]  /*00c0*/  S2R R3, SR_CTAID.Y ;  /* 0x0000000000037919 */ /* 0x000e640000002600 */
[C---:B------:R-:W-:Y:S01]  /*00d0*/  ISETP.GE.AND P0, PT, R20.reuse, 0x20, PT ;  /* 0x000000201400780c */ /* 0x040fe20003f06270 */
[----:B--2---:R-:W-:-:S12]  /*00e0*/  IMAD.WIDE R10, R20, 0x4, R10 ;  /* 0x00000004140a7825 */ /* 0x004fd800078e020a */
[----:B------:R2:W3:Y:S01]  /*00f0*/  @!P0 LDG.E.EL.128 R4, desc[UR6][R10.64] ;  /* 0x000000060a048981 */ /* 0x0004e2000c2e1d00 */
[----:B------:R-:W-:-:S04]  /*0100*/  SHF.R.U32.HI R9, RZ, 0x3, R2 ;  /* 0x00000003ff097819 */ /* 0x000fc80000011602 */
[----:B------:R-:W-:Y:S02]  /*0110*/  SGXT.U32 R9, R9, 0x4 ;  /* 0x000000040909781a */ /* 0x000fe40000000000 */
[----:B------:R-:W-:Y:S02]  /*0120*/  CS2R R16, SRZ ;  /* 0x0000000000107805 */ /* 0x000fe4000001ff00 */
[----:B------:R-:W-:Y:S01]  /*0130*/  CS2R R18, SRZ ;  /* 0x0000000000127805 */ /* 0x000fe2000001ff00 */
[----:B-----5:R-:W-:Y:S01]  /*0140*/  IMAD.WIDE R22, R20, 0x4, R22 ;  /* 0x0000000414167825 */ /* 0x020fe200078e0216 */
[----:B--2---:R-:W-:-:S03]  /*0150*/  CS2R R10, SRZ ;  /* 0x00000000000a7805 */ /* 0x004fc6000001ff00 */
[----:B-1----:R-:W-:-:S05]  /*0160*/  IMAD.SHL.U32 R8, R3, 0x20, RZ ;  /* 0x0000002003087824 */ /* 0x002fca00078e00ff */
[----:B------:R-:W-:Y:S02]  /*0170*/  LOP3.LUT R13, R8, R9, RZ, 0xfc, !PT ;  /* 0x00000009080d7212 */ /* 0x000fe400078efcff */
[----:B------:R-:W-:Y:S02]  /*0180*/  LOP3.LUT R15, R8, 0x10, R9, 0xfe, !PT ;  /* 0x00000010080f7812 */ /* 0x000fe400078efe09 */
[----:B------:R-:W-:Y:S01]  /*0190*/  CS2R R8, SRZ ;  /* 0x0000000000087805 */ /* 0x000fe2000001ff00 */
[--C-:B------:R-:W-:Y:S02]  /*01a0*/  IMAD R13, R13, 0x20, R20.reuse ;  /* 0x000000200d0d7824 */ /* 0x100fe400078e0214 */
[----:B------:R-:W-:Y:S02]  /*01b0*/  IMAD R15, R15, 0x20, R20 ;  /* 0x000000200f0f7824 */ /* 0x000fe400078e0214 */
[----:B----4-:R-:W-:Y:S01]  /*01c0*/  IMAD.WIDE R26, R13, 0x4, R24 ;  /* 0x000000040d1a7825 */ /* 0x010fe200078e0218 */
[----:B------:R-:W-:-:S03]  /*01d0*/  CS2R R12, SRZ ;  /* 0x00000000000c7805 */ /* 0x000fc6000001ff00 */
[----:B------:R-:W-:Y:S01]  /*01e0*/  IMAD.WIDE R24, R15, 0x4, R24 ;  /* 0x000000040f187825 */ /* 0x000fe200078e0218 */
[----:B------:R-:W-:Y:S01]  /*01f0*/  CS2R R14, SRZ ;  /* 0x00000000000e7805 */ /* 0x000fe2000001ff00 */
[----:B------:R-:W2:Y:S04]  /*0200*/  @!P0 LDG.E.EL.128 R8, desc[UR6][R26.64] ;  /* 0x000000061a088981 */ /* 0x000ea8000c2e1d00 */
[----:B------:R1:W4:Y:S04]  /*0210*/  @!P0 LDG.E.EL.128 R16, desc[UR6][R24.64] ;  /* 0x0000000618108981 */ /* 0x000328000c2e1d00 */
[----:B------:R-:W2:Y:S01]  /*0220*/  @!P0 LDG.E.EL.128 R12, desc[UR6][R22.64] ;  /* 0x00000006160c8981 */ /* 0x000ea2000c2e1d00 */
[----:B------:R-:W-:Y:S01]  /*0230*/  IMAD.MOV.U32 R21, RZ, RZ, 0x3e800000 ;  /* 0x3e800000ff157424 */ /* 0x000fe200078e00ff */
[----:B-1----:R-:W1:Y:S01]  /*0240*/  LDC.64 R24, c[0x0][0x228] ;  /* 0x00008a00ff187b82 */ /* 0x002e620000000a00 */
[----:B---3--:R-:W-:Y:S01]  /*0250*/  FADD R4, R4, 0.0010000000474974513054 ;  /* 0x3a83126f04047421 */ /* 0x008fe20000000000 */
[----:B------:R-:W-:-:S03]  /*0260*/  FADD R5, R5, 0.0010000000474974513054 ;  /* 0x3a83126f05057421 */ /* 0x000fc60000000000 */
[----:B------:R-:W3:Y:S01]  /*0270*/  MUFU.SQRT R27, R4 ;  /* 0x00000004001b7308 */ /* 0x000ee20000002000 */
[----:B------:R-:W-:-:S07]  /*0280*/  FADD R7, R7, 0.0010000000474974513054 ;  /* 0x3a83126f07077421 */ /* 0x000fce0000000000 */
[----:B------:R-:W5:Y:S01]  /*0290*/  MUFU.SQRT R28, R5 ;  /* 0x00000005001c7308 */ /* 0x000f620000002000 */
[----:B------:R-:W-:Y:S01]  /*02a0*/  FADD R26, R6, 0.0010000000474974513054 ;  /* 0x3a83126f061a7421 */ /* 0x000fe20000000000 */
[----:B---3--:R-:W-:-:S06]  /*02b0*/  FSETP.GT.AND P6, PT, R27, 8.50705917302346158658e+37, PT ;  /* 0x7e8000001b00780b */ /* 0x008fcc0003fc4000 */
[----:B------:R-:W3:Y:S01]  /*02c0*/  MUFU.SQRT R6, R7 ;  /* 0x0000000700067308 */ /* 0x000ee20000002000 */
[----:B-----5:R-:W-:-:S07]  /*02d0*/  FSETP.GT.AND P2, PT, R28, 8.50705917302346158658e+37, PT ;  /* 0x7e8000001c00780b */ /* 0x020fce0003f44000 */
[----:B------:R-:W5:Y:S01]  /*02e0*/  MUFU.SQRT R26, R26 ;  /* 0x0000001a001a7308 */ /* 0x000f620000002000 */
[----:B------:R-:W-:Y:S02]  /*02f0*/  FSETP.GEU.AND P1, PT, R27, 1.175494350822287508e-38, PT ;  /* 0x008000001b00780b */ /* 0x000fe40003f2e000 */
[----:B------:R-:W-:Y:S01]  /*0300*/  FSEL R5, R21, 1, P6 ;  /* 0x3f80000015057808 */ /* 0x000fe20003000000 */
[----:B------:R-:W-:Y:S01]  /*0310*/  @P6 FMUL R27, R27, 0.25 ;  /* 0x3e8000001b1b6820 */ /* 0x000fe20000400000 */
[----:B------:R-:W-:Y:S02]  /*0320*/  FSETP.GEU.AND P3, PT, R28, 1.175494350822287508e-38, PT ;  /* 0x008000001c00780b */ /* 0x000fe40003f6e000 */
[----:B---3--:R-:W-:Y:S02]  /*0330*/  FSETP.GT.AND P6, PT, R6, 8.50705917302346158658e+37, PT ;  /* 0x7e8000000600780b */ /* 0x008fe40003fc4000 */
[----:B------:R-:W-:Y:S01]  /*0340*/  FSEL R4, R21, 1, P2 ;  /* 0x3f80000015047808 */ /* 0x000fe20001000000 */
[----:B------:R-:W-:Y:S01]  /*0350*/  @P2 FMUL R28, R28, 0.25 ;  /* 0x3e8000001c1c2820 */ /* 0x000fe20000400000 */
[----:B------:R-:W-:-:S02]  /*0360*/  FSETP.GEU.AND P2, PT, R6, 1.175494350822287508e-38, PT ;  /* 0x008000000600780b */ /* 0x000fc40003f4e000 */
[C---:B-----5:R-:W-:Y:S02]  /*0370*/  FSETP.GT.AND P4, PT, R26.reuse, 8.50705917302346158658e+37, PT ;  /* 0x7e8000001a00780b */ /* 0x060fe40003f84000 */
[----:B------:R-:W-:-:S05]  /*0380*/  FSETP.GEU.AND P5, PT, R26, 1.175494350822287508e-38, PT ;  /* 0x008000001a00780b */ /* 0x000fca0003fae000 */
[----:B------:R-:W-:-:S04]  /*0390*/  @P6 FMUL R6, R6, 0.25 ;  /* 0x3e80000006066820 */ /* 0x000fc80000400000 */
[----:B------:R-:W-:Y:S02]  /*03a0*/  @!P2 FMUL R6, R6, 16777216 ;  /* 0x4b8000000606a820 */ /* 0x000fe40000400000 */
[----:B------:R-:W-:Y:S01]  /*03b0*/  @P4 FMUL R26, R26, 0.25 ;  /* 0x3e8000001a1a4820 */ /* 0x000fe20000400000 */
[C---:B--2---:R-:W-:Y:S01]  /*03c0*/  FADD R8, -R12.reuse, R8 ;  /* 0x000000080c087221 */ /* 0x044fe20000000100 */
[----:B----4-:R-:W-:Y:S01]  /*03d0*/  FADD R16, -R12, R16 ;  /* 0x000000100c107221 */ /* 0x010fe20000000100 */
[----:B------:R-:W-:Y:S01]  /*03e0*/  FADD R10, -R14, R10 ;  /* 0x0000000a0e0a7221 */ /* 0x000fe20000000100 */
[----:B------:R-:W-:Y:S01]  /*03f0*/  @!P5 FMUL R26, R26, 16777216 ;  /* 0x4b8000001a1ad820 */ /* 0x000fe20000400000 */
[----:B------:R-:W2:Y:S01]  /*0400*/  MUFU.RCP R6, R6 ;  /* 0x0000000600067308 */ /* 0x000ea20000001000 */
[----:B------:R-:W-:Y:S01]  /*0410*/  FADD R18, -R14, R18 ;  /* 0x000000120e127221 */ /* 0x000fe20000000100 */
[C---:B------:R-:W-:Y:S01]  /*0420*/  FADD R11, -R15.reuse, R11 ;  /* 0x0000000b0f0b7221 */ /* 0x040fe20000000100 */
[----:B------:R-:W-:-:S02]  /*0430*/  FADD R12, -R15, R19 ;  /* 0x000000130f0c7221 */ /* 0x000fc40000000100 */
[----:B------:R-:W3:Y:S03]  /*0440*/  LDC.64 R14, c[0x0][0x230] ;  /* 0x00008c00ff0e7b82 */ /* 0x000ee60000000a00 */
[----:B------:R4:W5:Y:S02]  /*0450*/  MUFU.RCP R23, R26 ;  /* 0x0000001a00177308 */ /* 0x0009640000001000 */
[C---:B----4-:R-:W-:Y:S02]  /*0460*/  FSEL R26, R21.reuse, 1, P4 ;  /* 0x3f800000151a7808 */ /* 0x050fe40002000000 */
[----:B------:R-:W-:Y:S01]  /*0470*/  FSEL R21, R21, 1, P6 ;  /* 0x3f80000015157808 */ /* 0x000fe20003000000 */
[----:B------:R-:W-:Y:S01]  /*0480*/  @!P3 FMUL R28, R28, 16777216 ;  /* 0x4b8000001c1cb820 */ /* 0x000fe20000400000 */
[----:B------:R-:W-:-:S03]  /*0490*/  FADD R9, -R13, R9 ;  /* 0x000000090d097221 */ /* 0x000fc60000000100 */
[----:B------:R-:W-:Y:S01]  /*04a0*/  @!P2 FMUL R21, R21, 16777216 ;  /* 0x4b8000001515a820 */ /* 0x000fe20000400000 */
[----:B------:R-:W-:-:S03]  /*04b0*/  FADD R17, -R13, R17 ;  /* 0x000000110d117221 */ /* 0x000fc60000000100 */
[----:B--2---:R-:W-:Y:S01]  /*04c0*/  FMUL R13, R6, R21 ;  /* 0x00000015060d7220 */ /* 0x004fe20000400000 */
[----:B------:R-:W-:Y:S01]  /*04d0*/  IMAD.SHL.U32 R21, R2, 0x4, RZ ;  /* 0x0000000402157824 */ /* 0x000fe200078e00ff */
[----:B------:R1:W-:Y:S01]  /*04e0*/  MUFU.RCP R7, R28 ;  /* 0x0000001c00077308 */ /* 0x0003e20000001000 */
[----:B------:R-:W-:Y:S01]  /*04f0*/  @!P1 FMUL R27, R27, 16777216 ;  /* 0x4b8000001b1b9820 */ /* 0x000fe20000400000 */
[----:B------:R-:W-:Y:S01]  /*0500*/  @!P5 FMUL R26, R26, 16777216 ;  /* 0x4b8000001a1ad820 */ /* 0x000fe20000400000 */
[----:B-1----:R-:W-:-:S04]  /*0510*/  IMAD.WIDE R28, R20, 0x4, R24 ;  /* 0x00000004141c7825 */ /* 0x002fc800078e0218 */
[----:B------:R-:W-:Y:S01]  /*0520*/  FMUL R24, R13, R11 ;  /* 0x0000000b0d187220 */ /* 0x000fe20000400000 */
[----:B------:R-:W-:Y:S01]  /*0530*/  LOP3.LUT R11, R0, 0x1c, R21, 0xf8, !PT ;  /* 0x0000001c000b7812 */ /* 0x000fe200078ef815 */
[----:B------:R3:W1:Y:S01]  /*0540*/  MUFU.RCP R22, R27 ;  /* 0x0000001b00167308 */ /* 0x0006620000001000 */
[----:B-----5:R-:W-:Y:S01]  /*0550*/  FMUL R23, R23, R26 ;  /* 0x0000001a17177220 */ /* 0x020fe20000400000 */
[----:B------:R-:W-:Y:S01]  /*0560*/  FMUL R20, R13, R12 ;  /* 0x0000000c0d147220 */ /* 0x000fe20000400000 */
[----:B------:R-:W-:Y:S01]  /*0570*/  CS2R R12, SRZ ;  /* 0x00000000000c7805 */ /* 0x000fe2000001ff00 */
[----:B---3--:R-:W-:Y:S01]  /*0580*/  IMAD.WIDE R26, R11, 0x4, R14 ;  /* 0x000000040b1a7825 */ /* 0x008fe200078e020e */
[----:B------:R-:W-:-:S03]  /*0590*/  CS2R R14, SRZ ;  /* 0x00000000000e7805 */ /* 0x000fc6000001ff00 */
[----:B------:R-:W-:Y:S01]  /*05a0*/  @!P1 FMUL R5, R5, 16777216 ;  /* 0x4b80000005059820 */ /* 0x000fe20000400000 */
[----:B------:R-:W-:Y:S02]  /*05b0*/  @!P3 FMUL R4, R4, 16777216 ;  /* 0x4b8000000404b820 */ /* 0x000fe40000400000 */
[----:B------:R2:W3:Y:S01]  /*05c0*/  @!P0 LDG.E.EL.128 R12, desc[UR6][R26.64] ;  /* 0x000000061a0c8981 */ /* 0x0004e2000c2e1d00 */
[----:B-1----:R-:W-:Y:S01]  /*05d0*/  FMUL R19, R22, R5 ;  /* 0x0000000516137220 */ /* 0x002fe20000400000 */
[----:B------:R-:W-:Y:S01]  /*05e0*/  FMUL R22, R7, R4 ;  /* 0x0000000407167220 */ /* 0x000fe20000400000 */
[----:B------:R-:W-:Y:S01]  /*05f0*/  CS2R R4, SRZ ;  /* 0x0000000000047805 */ /* 0x000fe2000001ff00 */
[----:B--2---:R-:W1:Y:S01]  /*0600*/  LDC.64 R26, c[0x0][0x238] ;  /* 0x00008e00ff1a7b82 */ /* 0x004e620000000a00 */
[----:B------:R-:W-:-:S06]  /*0610*/  CS2R R6, SRZ ;  /* 0x0000000000067805 */ /* 0x000fcc000001ff00 */
[----:B------:R1:W3:Y:S01]  /*0620*/  @!P0 LDG.E.EL.128 R4, desc[UR6][R28.64] ;  /* 0x000000061c048981 */ /* 0x0002e2000c2e1d00 */
[----:B------:R-:W-:Y:S01]  /*0630*/  FMUL R25, R23, R18 ;  /* 0x0000001217197220 */ /* 0x000fe20000400000 */
[C---:B------:R-:W-:Y:S01]  /*0640*/  FMUL R18, R22.reuse, R17 ;  /* 0x0000001116127220 */ /* 0x040fe20000400000 */
[----:B------:R-:W-:Y:S01]  /*0650*/  FMUL R17, R19, R16 ;  /* 0x0000001013117220 */ /* 0x000fe20000400000 */
[----:B------:R-:W-:Y:S01]  /*0660*/  FMUL R23, R23, R10 ;  /* 0x0000000a17177220 */ /* 0x000fe20000400000 */
[----:B------:R-:W-:Y:S01]  /*0670*/  FMUL R22, R22, R9 ;  /* 0x0000000916167220 */ /* 0x000fe20000400000 */
[----:B------:R-:W-:Y:S01]  /*0680*/  FMUL R19, R19, R8 ;  /* 0x0000000813137220 */ /* 0x000fe20000400000 */
[----:B------:R-:W-:Y:S01]  /*0690*/  CS2R R8, SRZ ;  /* 0x0000000000087805 */ /* 0x000fe2000001ff00 */
[----:B-1----:R-:W-:Y:S01]  /*06a0*/  IMAD.WIDE R28, R11, 0x4, R26 ;  /* 0x000000040b1c7825 */ /* 0x002fe200078e021a */
[----:B------:R-:W-:-:S06]  /*06b0*/  CS2R R10, SRZ ;  /* 0x00000000000a7805 */ /* 0x000fcc000001ff00 */
[----:B------:R-:W2:Y:S01]  /*06c0*/  @!P0 LDG.E.EL.128 R8, desc[UR6][R28.64] ;  /* 0x000000061c088981 */ /* 0x000ea2000c2e1d00 */
[----:B------:R-:W1:Y:S01]  /*06d0*/  S2UR UR5, SR_CgaCtaId ;  /* 0x00000000000579c3 */ /* 0x000e620000008800 */
[----:B------:R-:W-:Y:S02]  /*06e0*/  UMOV UR4, 0x400 ;  /* 0x0000040000047882 */ /* 0x000fe40000000000 */
[----:B-1----:R-:W-:Y:S01]  /*06f0*/  UPRMT UR4, UR5, 0x654, UR4 ;  /* 0x0000065405047896 */ /* 0x002fe20008000004 */
[-CC-:B---3--:R-:W-:Y:S01]  /*0700*/  FFMA R19, R19, R4.reuse, R12.reuse ;  /* 0x0000000413137223 */ /* 0x188fe2000000000c */
[----:B------:R-:W-:-:S04]  /*0710*/  FFMA R17, R17, R4, R12 ;  /* 0x0000000411117223 */ /* 0x000fc8000000000c */
[----:B------:R-:W-:Y:S01]  /*0720*/  FSETP.GT.AND P6, PT, R19, RZ, PT ;  /* 0x000000ff1300720b */ /* 0x000fe20003fc4000 */
[----:B------:R-:W-:Y:S02]  /*0730*/  IMAD.SHL.U32 R4, R2, 0x80, RZ ;  /* 0x0000008002047824 */ /* 0x000fe400078e00ff */
[-CC-:B------:R-:W-:Y:S01]  /*0740*/  FFMA R22, R22, R5.reuse, R13.reuse ;  /* 0x0000000516167223 */ /* 0x180fe2000000000d */
[----:B------:R-:W-:Y:S01]  /*0750*/  FFMA R18, R18, R5, R13 ;  /* 0x0000000512127223 */ /* 0x000fe2000000000d */
[----:B------:R-:W-:Y:S01]  /*0760*/  SHF.R.U32.HI R13, RZ, 0x3, R2 ;  /* 0x00000003ff0d7819 */ /* 0x000fe20000011602 */
[-CC-:B------:R-:W-:Y:S01]  /*0770*/  FFMA R23, R23, R6.reuse, R14.reuse ;  /* 0x0000000617177223 */ /* 0x180fe2000000000e */
[----:B------:R-:W-:Y:S01]  /*0780*/  LOP3.LUT R4, R4, 0x380, RZ, 0xc0, !PT ;  /* 0x0000038004047812 */ /* 0x000fe200078ec0ff */
[-CC-:B------:R-:W-:Y:S01]  /*0790*/  FFMA R24, R24, R7.reuse, R15.reuse ;  /* 0x0000000718187223 */ /* 0x180fe2000000000f */
[----:B------:R-:W-:Y:S01]  /*07a0*/  FFMA R20, R20, R7, R15 ;  /* 0x0000000714147223 */ /* 0x000fe2000000000f */
[----:B------:R-:W-:Y:S01]  /*07b0*/  FSETP.GT.AND P1, PT, R22, RZ, PT ;  /* 0x000000ff1600720b */ /* 0x000fe20003f24000 */
[----:B------:R-:W-:Y:S01]  /*07c0*/  FFMA R25, R25, R6, R14 ;  /* 0x0000000619197223 */ /* 0x000fe2000000000e */
[----:B------:R-:W-:-:S02]  /*07d0*/  FSETP.GT.AND P2, PT, R18, RZ, PT ;  /* 0x000000ff1200720b */ /* 0x000fc40003f44000 */
[----:B------:R-:W-:Y:S02]  /*07e0*/  SGXT.U32 R13, R13, 0x4 ;  /* 0x000000040d0d781a */ /* 0x000fe40000000000 */
[----:B------:R-:W-:Y:S02]  /*07f0*/  SHF.R.U32.HI R5, RZ, 0x3, R4 ;  /* 0x00000003ff057819 */ /* 0x000fe40000011604 */
[----:B------:R-:W-:Y:S01]  /*0800*/  FSETP.GT.AND P3, PT, R23, RZ, PT ;  /* 0x000000ff1700720b */ /* 0x000fe20003f64000 */
[----:B--2---:R-:W-:Y:S01]  /*0810*/  @!P6 FMUL R19, R19, R8 ;  /* 0x000000081313e220 */ /* 0x004fe20000400000 */
[----:B------:R-:W-:Y:S02]  /*0820*/  FSETP.GT.AND P5, PT, R24, RZ, PT ;  /* 0x000000ff1800720b */ /* 0x000fe40003fa4000 */
[----:B------:R-:W-:Y:S02]  /*0830*/  FSETP.GT.AND P6, PT, R20, RZ, PT ;  /* 0x000000ff1400720b */ /* 0x000fe40003fc4000 */
[----:B------:R-:W-:-:S02]  /*0840*/  FSETP.GT.AND P0, PT, R17, RZ, PT ;  /* 0x000000ff1100720b */ /* 0x000fc40003f04000 */
[----:B------:R-:W-:Y:S02]  /*0850*/  LOP3.LUT R6, R5, R4, R13, 0xfe, !PT ;  /* 0x0000000405067212 */ /* 0x000fe400078efe0d */
[C---:B------:R-:W-:Y:S02]  /*0860*/  LOP3.LUT R5, R4.reuse, R13, RZ, 0xfc, !PT ;  /* 0x0000000d04057212 */ /* 0x040fe400078efcff */
[C---:B------:R-:W-:Y:S02]  /*0870*/  LOP3.LUT R12, R4.reuse, 0x20, RZ, 0xfc, !PT ;  /* 0x00000020040c7812 */ /* 0x040fe400078efcff */
[----:B------:R-:W-:Y:S02]  /*0880*/  FSETP.GT.AND P4, PT, R25, RZ, PT ;  /* 0x000000ff1900720b */ /* 0x000fe40003f84000 */
[C---:B------:R-:W-:Y:S02]  /*0890*/  LOP3.LUT R14, R4.reuse, 0x40, RZ, 0xfc, !PT ;  /* 0x00000040040e7812 */ /* 0x040fe400078efcff */
[----:B------:R-:W-:-:S02]  /*08a0*/  LOP3.LUT R16, R4, 0x60, RZ, 0xfc, !PT ;  /* 0x0000006004107812 */ /* 0x000fc400078efcff */
[-C--:B------:R-:W-:Y:S02]  /*08b0*/  LEA.HI R4, R12, R5.reuse, RZ, 0x1d ;  /* 0x000000050c047211 */ /* 0x080fe400078fe8ff */
[----:B------:R-:W-:Y:S01]  /*08c0*/  LEA.HI R14, R14, R5, RZ, 0x1d ;  /* 0x000000050e0e7211 */ /* 0x000fe200078fe8ff */
[----:B------:R-:W-:Y:S01]  /*08d0*/  @!P1 FMUL R22, R22, R9 ;  /* 0x0000000916169220 */ /* 0x000fe20000400000 */
[----:B------:R-:W-:Y:S01]  /*08e0*/  LEA.HI R16, R16, R5, RZ, 0x1d ;  /* 0x0000000510107211 */ /* 0x000fe200078fe8ff */
[----:B------:R-:W-:Y:S01]  /*08f0*/  @!P2 FMUL R18, R18, R9 ;  /* 0x000000091212a220 */ /* 0x000fe20000400000 */
[----:B------:R-:W-:Y:S01]  /*0900*/  LEA R12, R6, UR4, 0x2 ;  /* 0x00000004060c7c11 */ /* 0x000fe2000f8e10ff */
[----:B------:R-:W-:Y:S01]  /*0910*/  @!P3 FMUL R23, R23, R10 ;  /* 0x0000000a1717b220 */ /* 0x000fe20000400000 */
[----:B------:R-:W-:Y:S01]  /*0920*/  LEA R9, R4, UR4, 0x2 ;  /* 0x0000000404097c11 */ /* 0x000fe2000f8e10ff */
[-C--:B------:R-:W-:Y:S01]  /*0930*/  @!P5 FMUL R24, R24, R11.reuse ;  /* 0x0000000b1818d220 */ /* 0x080fe20000400000 */
[----:B------:R-:W-:Y:S01]  /*0940*/  @!P6 FMUL R20, R20, R11 ;  /* 0x0000000b1414e220 */ /* 0x000fe20000400000 */
[----:B------:R-:W-:Y:S01]  /*0950*/  LEA R14, R14, UR4, 0x2 ;  /* 0x000000040e0e7c11 */ /* 0x000fe2000f8e10ff */
[----:B------:R-:W-:Y:S01]  /*0960*/  @!P0 FMUL R17, R17, R8 ;  /* 0x0000000811118220 */ /* 0x000fe20000400000 */
[----:B------:R-:W-:Y:S01]  /*0970*/  LEA R11, R16, UR4, 0x2 ;  /* 0x00000004100b7c11 */ /* 0x000fe2000f8e10ff */
[----:B------:R-:W-:Y:S01]  /*0980*/  STS [R12], R19 ;  /* 0x000000130c007388 */ /* 0x000fe20000000800 */
[----:B------:R-:W-:-:S03]  /*0990*/  @!P4 FMUL R25, R25, R10 ;  /* 0x0000000a1919c220 */ /* 0x000fc60000400000 */
[----:B------:R-:W-:Y:S04]  /*09a0*/  STS [R9+0x80], R22 ;  /* 0x0000801609007388 */ /* 0x000fe80000000800 */
[----:B------:R-:W-:Y:S04]  /*09b0*/  STS [R14+0x100], R23 ;  /* 0x000100170e007388 */ /* 0x000fe80000000800 */
[----:B------:R-:W-:Y:S04]  /*09c0*/  STS [R11+0x180], R24 ;  /* 0x000180180b007388 */ /* 0x000fe80000000800 */
[----:B------:R-:W-:Y:S04]  /*09d0*/  STS [R12+0x40], R17 ;  /* 0x000040110c007388 */ /* 0x000fe80000000800 */
[----:B------:R1:W-:Y:S04]  /*09e0*/  STS [R9+0xc0], R18 ;  /* 0x0000c01209007388 */ /* 0x0003e80000000800 */
[----:B------:R-:W-:Y:S04]  /*09f0*/  STS [R14+0x140], R25 ;  /* 0x000140190e007388 */ /* 0x000fe80000000800 */
[----:B------:R2:W-:Y:S01]  /*0a00*/  STS [R11+0x1c0], R20 ;  /* 0x0001c0140b007388 */ /* 0x0005e20000000800 */
[----:B------:R-:W-:Y:S01]  /*0a10*/  IMAD.SHL.U32 R10, R2, 0x4, RZ ;  /* 0x00000004020a7824 */ /* 0x000fe200078e00ff */
[----:B------:R-:W-:-:S04]  /*0a20*/  SHF.R.U32.HI R5, RZ, 0x1, R2 ;  /* 0x00000001ff057819 */ /* 0x000fc80000011602 */
[----:B------:R-:W-:Y:S02]  /*0a30*/  LOP3.LUT R10, R10, 0x1fc, RZ, 0xc0, !PT ;  /* 0x000001fc0a0a7812 */ /* 0x000fe400078ec0ff */
[----:B------:R-:W-:-:S05]  /*0a40*/  LOP3.LUT R5, R5, 0x3c, RZ, 0xc0, !PT ;  /* 0x0000003c05057812 */ /* 0x000fca00078ec0ff */
[----:B------:R-:W-:-:S05]  /*0a50*/  IMAD.IADD R5, R10, 0x1, R5 ;  /* 0x000000010a057824 */ /* 0x000fca00078e0205 */
[----:B------:R-:W-:Y:S01]  /*0a60*/  LEA R5, R5, UR4, 0x2 ;  /* 0x0000000405057c11 */ /* 0x000fe2000f8e10ff */
[----:B------:R-:W-:Y:S01]  /*0a70*/  BAR.SYNC.DEFER_BLOCKING 0x0 ;  /* 0x0000000000007b1d */ /* 0x000fe20000010000 */
[----:B------:R-:W-:Y:S01]  /*0a80*/  IMAD.SHL.U32 R8, R3, 0x20, RZ ;  /* 0x0000002003087824 */ /* 0x000fe200078e00ff */
[----:B------:R-:W-:-:S04]  /*0a90*/  SHF.R.S32.HI R3, RZ, 0x1a, R3 ;  /* 0x0000001aff037819 */ /* 0x000fc80000011403 */
[----:B------:R-:W-:Y:S02]  /*0aa0*/  LOP3.LUT R21, R8, 0x1c, R21, 0xf8, !PT ;  /* 0x0000001c08157812 */ /* 0x000fe400078ef815 */
[----:B------:R-:W-:-:S04]  /*0ab0*/  SGXT R8, R3, 0x1 ;  /* 0x000000010308781a */ /* 0x000fc80000000200 */
[----:B------:R-:W-:Y:S02]  /*0ac0*/  LEA.HI R3, R8, R21, RZ, 0xa ;  /* 0x0000001508037211 */ /* 0x000fe400078f50ff */
[----:B-1----:R-:W1:Y:S01]  /*0ad0*/  LDC.64 R8, c[0x0][0x240] ;  /* 0x00009000ff087b82 */ /* 0x002e620000000a00 */
[----:B------:R-:W3:Y:S01]  /*0ae0*/  LDS.128 R4, [R5] ;  /* 0x0000000005047984 */ /* 0x000ee20000000c00 */
[----:B------:R-:W-:Y:S02]  /*0af0*/  SHF.R.U32.HI R15, RZ, 0x3, R2 ;  /* 0x00000003ff0f7819 */ /* 0x000fe40000011602 */
[----:B------:R-:W-:Y:S02]  /*0b00*/  LOP3.LUT R12, R3, 0xfffffc00, RZ, 0xc0, !PT ;  /* 0xfffffc00030c7812 */ /* 0x000fe400078ec0ff */
[----:B------:R-:W-:Y:S02]  /*0b10*/  SGXT.U32 R15, R15, 0x4 ;  /* 0x000000040f0f781a */ /* 0x000fe40000000000 */
[----:B------:R-:W-:Y:S01]  /*0b20*/  SHF.R.S32.HI R3, RZ, 0xa, R3 ;  /* 0x0000000aff037819 */ /* 0x000fe20000011403 */
[----:B------:R-:W-:Y:S01]  /*0b30*/  IMAD.IADD R12, R21, 0x1, -R12 ;  /* 0x00000001150c7824 */ /* 0x000fe200078e0a0c */
[----:B------:R-:W-:-:S02]  /*0b40*/  LOP3.LUT R13, R10, 0x200, RZ, 0xfc, !PT ;  /* 0x000002000a0d7812 */ /* 0x000fc400078efcff */
[----:B------:R-:W-:Y:S02]  /*0b50*/  LOP3.LUT R2, R0, R15, RZ, 0xfc, !PT ;  /* 0x0000000f00027212 */ /* 0x000fe400078efcff */
[----:B------:R-:W-:Y:S01]  /*0b60*/  LOP3.LUT R0, R0, 0x10, R15, 0xfe, !PT ;  /* 0x0000001000007812 */ /* 0x000fe200078efe0f */
[----:B--2---:R-:W-:Y:S01]  /*0b70*/  IMAD R11, R3, 0x8400, R12 ;  /* 0x00008400030b7824 */ /* 0x004fe200078e020c */
[----:B------:R-:W-:Y:S02]  /*0b80*/  SHF.R.U32.HI R13, RZ, 0x3, R13 ;  /* 0x00000003ff0d7819 */ /* 0x000fe4000001160d */
[----:B------:R-:W-:Y:S02]  /*0b90*/  ISETP.GE.AND P0, PT, R2, 0x20, PT ;  /* 0x000000200200780c */ /* 0x000fe40003f06270 */
[----:B------:R-:W-:Y:S01]  /*0ba0*/  ISETP.GE.AND P1, PT, R0, 0x20, PT ;  /* 0x000000200000780c */ /* 0x000fe20003f26270 */
[----:B------:R-:W-:Y:S01]  /*0bb0*/  IMAD R3, R2, 0x400, R11 ;  /* 0x0000040002037824 */ /* 0x000fe200078e020b */
[----:B------:R-:W-:-:S03]  /*0bc0*/  LOP3.LUT R13, R13, 0x7c, RZ, 0xc0, !PT ;  /* 0x0000007c0d0d7812 */ /* 0x000fc600078ec0ff */
[----:B-1----:R-:W-:-:S04]  /*0bd0*/  IMAD.WIDE R2, R3, 0x4, R8 ;  /* 0x0000000403027825 */ /* 0x002fc800078e0208 */
[----:B------:R-:W-:-:S05]  /*0be0*/  IMAD.IADD R13, R10, 0x1, R13 ;  /* 0x000000010a0d7824 */ /* 0x000fca00078e020d */
[----:B------:R-:W-:Y:S01]  /*0bf0*/  LEA R13, R13, UR4, 0x2 ;  /* 0x000000040d0d7c11 */ /* 0x000fe2000f8e10ff */
[----:B---3--:R1:W-:Y:S01]  /*0c00*/  @!P0 STG.E.128 desc[UR6][R2.64], R4 ;  /* 0x0000000402008986 */ /* 0x0083e2000c101d06 */
[----:B------:R-:W-:Y:S05]  /*0c10*/  @P1 EXIT ;  /* 0x000000000000194d */ /* 0x000fea0003800000 */
[----:B------:R-:W0:Y:S01]  /*0c20*/  LDS.128 R12, [R13+0x800] ;  /* 0x000800000d0c7984 */ /* 0x000e220000000c00 */
[----:B------:R-:W-:-:S04]  /*0c30*/  IMAD R11, R0, 0x400, R11 ;  /* 0x00000400000b7824 */ /* 0x000fc800078e020b */
[----:B------:R-:W-:-:S05]  /*0c40*/  IMAD.WIDE R8, R11, 0x4, R8 ;  /* 0x000000040b087825 */ /* 0x000fca00078e0208 */
[----:B0-----:R-:W-:Y:S01]  /*0c50*/  STG.E.128 desc[UR6][R8.64], R12 ;  /* 0x0000000c08007986 */ /* 0x001fe2000c101d06 */
[----:B------:R-:W-:Y:S05]  /*0c60*/  EXIT ;  /* 0x000000000000794d */ /* 0x000fea0003800000 */
.L_x_0:
[----:B------:R-:W-:-:S00]  /*0c70*/  BRA `(.L_x_0) ;  /* 0xfffffffc00fc7947 */ /* 0x000fc0000383ffff */
[----:B------:R-:W-:-:S00]  /*0c80*/  NOP ;  /* 0x0000000000007918 */ /* 0x000fc00000000000 */
[----:B------:R-:W-:-:S00]  /*0c90*/  NOP ;  /* 0x0000000000007918 */ /* 0x000fc00000000000 */
[----:B------:R-:W-:-:S00]  /*0ca0*/  NOP ;  /* 0x0000000000007918 */ /* 0x000fc00000000000 */
[----:B------:R-:W-:-:S00]  /*0cb0*/  NOP ;  /* 0x0000000000007918 */ /* 0x000fc00000000000 */
[----:B------:R-:W-:-:S00]  /*0cc0*/  NOP ;  /* 0x0000000000007918 */ /* 0x000fc00000000000 */
[----:B------:R-:W-:-:S00]  /*0cd0*/  NOP ;  /* 0x0000000000007918 */ /* 0x000fc00000000000 */
[----:B------:R-:W-:-:S00]  /*0ce0*/  NOP ;  /* 0x0000000000007918 */ /* 0x000fc00000000000 */
[----:B------:R-:W-:-:S00]  /*0cf0*/  NOP ;  /* 0x0000000000007918 */ /* 0x000fc00000000000 */
.L_x_1:


//--------------------- .nv.global.init           --------------------------
	.section	.nv.global.init,"aw",@progbits
.nv.global.init:
	.type		_$_str,@object
	.size		_$_str,(_$_str_$_2 - _$_str)
_$_str:
        /*0000*/ 	.byte	0x5f, 0x5f, 0x43, 0x55, 0x44, 0x41, 0x5f, 0x46, 0x54, 0x5a, 0x00
	.type		_$_str_$_2,@object
	.size		_$_str_$_2,(.L_1 - _$_str_$_2)
_$_str_$_2:
        /*000b*/ 	.byte	0x5f, 0x5f, 0x43, 0x55, 0x44, 0x41, 0x5f, 0x50, 0x52, 0x45, 0x43, 0x5f, 0x53, 0x51, 0x52, 0x54
        /*001b*/ 	.byte	0x00
.L_1:


//--------------------- .nv.shared.triton_poi_fused__native_batch_norm_legit_no_training__prelu_kernel_5 --------------------------
	.section	.nv.shared.triton_poi_fused__native_batch_norm_legit_no_training__prelu_kernel_5,"aw",@nobits
	.sectionflags	@""
	.align	16
	.zero		1024


//--------------------- .nv.constant0.triton_poi_fused__native_batch_norm_legit_no_training__prelu_kernel_5 --------------------------
	.section	.nv.constant0.triton_poi_fused__native_batch_norm_legit_no_training__prelu_kernel_5,"a",@progbits
	.sectionflags	@""
	.align	4
.nv.constant0.triton_poi_fused__native_batch_norm_legit_no_training__prelu_kernel_5:
	.zero		592
